//
// Generated by NVIDIA NVVM Compiler
//
// Compiler Build ID: CL-36424714
// Cuda compilation tools, release 13.0, V13.0.88
// Based on NVVM 20.0.0
//

.version 9.0
.target sm_100
.address_size 64

	// .globl	_Z22createUnitMatrixKernelP7double2i

.visible .entry _Z22createUnitMatrixKernelP7double2i(
	.param .u64 .ptr .align 1 _Z22createUnitMatrixKernelP7double2i_param_0,
	.param .u32 _Z22createUnitMatrixKernelP7double2i_param_1
)
{
	.reg .pred 	%p<3>;
	.reg .b32 	%r<10>;
	.reg .b64 	%rd<7>;
	.reg .b64 	%fd<4>;

	ld.param.u64 	%rd2, [_Z22createUnitMatrixKernelP7double2i_param_0];
	ld.param.u32 	%r2, [_Z22createUnitMatrixKernelP7double2i_param_1];
	cvta.to.global.u64 	%rd1, %rd2;
	mov.u32 	%r3, %ctaid.x;
	mov.u32 	%r4, %ntid.x;
	mov.u32 	%r5, %tid.x;
	mad.lo.s32 	%r1, %r3, %r4, %r5;
	mul.lo.s32 	%r6, %r2, %r2;
	setp.ge.s32 	%p1, %r1, %r6;
	@%p1 bra 	$L__BB0_4;
	div.s32 	%r7, %r1, %r2;
	mul.lo.s32 	%r8, %r7, %r2;
	sub.s32 	%r9, %r1, %r8;
	setp.ne.s32 	%p2, %r7, %r9;
	@%p2 bra 	$L__BB0_3;
	mul.wide.s32 	%rd5, %r1, 16;
	add.s64 	%rd6, %rd1, %rd5;
	mov.f64 	%fd2, 0d0000000000000000;
	mov.f64 	%fd3, 0d3FF0000000000000;
	st.global.v2.f64 	[%rd6], {%fd3, %fd2};
	bra.uni 	$L__BB0_4;
$L__BB0_3:
	mul.wide.s32 	%rd3, %r1, 16;
	add.s64 	%rd4, %rd1, %rd3;
	mov.f64 	%fd1, 0d0000000000000000;
	st.global.v2.f64 	[%rd4], {%fd1, %fd1};
$L__BB0_4:
	ret;

}
	// .globl	_Z15copyBlockKernelP7double2iS0_i
.visible .entry _Z15copyBlockKernelP7double2iS0_i(
	.param .u64 .ptr .align 1 _Z15copyBlockKernelP7double2iS0_i_param_0,
	.param .u32 _Z15copyBlockKernelP7double2iS0_i_param_1,
	.param .u64 .ptr .align 1 _Z15copyBlockKernelP7double2iS0_i_param_2,
	.param .u32 _Z15copyBlockKernelP7double2iS0_i_param_3
)
{
	.reg .pred 	%p<2>;
	.reg .b32 	%r<14>;
	.reg .b64 	%rd<9>;
	.reg .b64 	%fd<3>;

	ld.param.u64 	%rd1, [_Z15copyBlockKernelP7double2iS0_i_param_0];
	ld.param.u32 	%r3, [_Z15copyBlockKernelP7double2iS0_i_param_1];
	ld.param.u64 	%rd2, [_Z15copyBlockKernelP7double2iS0_i_param_2];
	ld.param.u32 	%r4, [_Z15copyBlockKernelP7double2iS0_i_param_3];
	mov.u32 	%r5, %ctaid.y;
	mov.u32 	%r6, %ntid.y;
	mov.u32 	%r7, %tid.y;
	mad.lo.s32 	%r1, %r5, %r6, %r7;
	mov.u32 	%r8, %ctaid.x;
	mov.u32 	%r9, %ntid.x;
	mov.u32 	%r10, %tid.x;
	mad.lo.s32 	%r2, %r8, %r9, %r10;
	max.s32 	%r11, %r1, %r2;
	setp.ge.s32 	%p1, %r11, %r4;
	@%p1 bra 	$L__BB1_2;
	cvta.to.global.u64 	%rd3, %rd1;
	cvta.to.global.u64 	%rd4, %rd2;
	mad.lo.s32 	%r12, %r4, %r1, %r2;
	mul.wide.s32 	%rd5, %r12, 16;
	add.s64 	%rd6, %rd4, %rd5;
	mad.lo.s32 	%r13, %r3, %r1, %r2;
	mul.wide.s32 	%rd7, %r13, 16;
	add.s64 	%rd8, %rd3, %rd7;
	ld.global.v2.f64 	{%fd1, %fd2}, [%rd8];
	st.global.v2.f64 	[%rd6], {%fd1, %fd2};
$L__BB1_2:
	ret;

}


// ===== COMPILED SASS (sm_100) =====

	.target	sm_100

	.elftype	@"ET_EXEC"


//--------------------- .note.nv.tkinfo           --------------------------
	.section	.note.nv.tkinfo,"",@"SHT_NOTE"
	.sectionflags	@"SHF_NOTE_NV_TKINFO"
	.tkinfo
        /*0018*/ 	.word	0x00000002
        /*0030*/ 	.string	""
        /*0030*/ 	.string	"ptxas"
        /*0030*/ 	.string	"Cuda compilation tools, release 13.0, V13.0.88"
        /*0030*/ 	.string	"Build cuda_13.0.r13.0/compiler.36424714_0"
        /*0030*/ 	.string	"-arch sm_100 -m 64 "



//--------------------- .note.nv.cuinfo           --------------------------
	.section	.note.nv.cuinfo,"",@"SHT_NOTE"
	.sectionflags	@"SHF_NOTE_NV_CUINFO"
        /*0018*/ 	.short	0x0002
        /*001a*/ 	.short	0x0064
        /*001c*/ 	.short	0x0082
	.zero		2


//--------------------- .nv.info                  --------------------------
	.section	.nv.info,"",@"SHT_CUDA_INFO"
	.align	4


	//----- nvinfo : EIATTR_REGCOUNT
	.align		4
        /*0000*/ 	.byte	0x04, 0x2f
        /*0002*/ 	.short	(.L_1 - .L_0)
	.align		4
.L_0:
        /*0004*/ 	.word	index@(_Z22createUnitMatrixKernelP7double2i)
        /*0008*/ 	.word	0x0000000c


	//----- nvinfo : EIATTR_FRAME_SIZE
	.align		4
.L_1:
        /*000c*/ 	.byte	0x04, 0x11
        /*000e*/ 	.short	(.L_3 - .L_2)
	.align		4
.L_2:
        /*0010*/ 	.word	index@(_Z22createUnitMatrixKernelP7double2i)
        /*0014*/ 	.word	0x00000000


	//----- nvinfo : EIATTR_REGCOUNT
	.align		4
.L_3:
        /*0018*/ 	.byte	0x04, 0x2f
        /*001a*/ 	.short	(.L_5 - .L_4)
	.align		4
.L_4:
        /*001c*/ 	.word	index@(_Z15copyBlockKernelP7double2iS0_i)
        /*0020*/ 	.word	0x0000000c


	//----- nvinfo : EIATTR_FRAME_SIZE
	.align		4
.L_5:
        /*0024*/ 	.byte	0x04, 0x11
        /*0026*/ 	.short	(.L_7 - .L_6)
	.align		4
.L_6:
        /*0028*/ 	.word	index@(_Z15copyBlockKernelP7double2iS0_i)
        /*002c*/ 	.word	0x00000000


	//----- nvinfo : EIATTR_MIN_STACK_SIZE
	.align		4
.L_7:
        /*0030*/ 	.byte	0x04, 0x12
        /*0032*/ 	.short	(.L_9 - .L_8)
	.align		4
.L_8:
        /*0034*/ 	.word	index@(_Z15copyBlockKernelP7double2iS0_i)
        /*0038*/ 	.word	0x00000000


	//----- nvinfo : EIATTR_MIN_STACK_SIZE
	.align		4
.L_9:
        /*003c*/ 	.byte	0x04, 0x12
        /*003e*/ 	.short	(.L_11 - .L_10)
	.align		4
.L_10:
        /*0040*/ 	.word	index@(_Z22createUnitMatrixKernelP7double2i)
        /*0044*/ 	.word	0x00000000
.L_11:


//--------------------- .nv.compat                --------------------------
	.section	.nv.compat,"",@"SHT_CUDA_COMPAT_INFO"
	.align	4
        /*0000*/ 	.byte	0x02, 0x09, 0x00, 0x00, 0x02, 0x02, 0x01, 0x00, 0x02, 0x05, 0x05, 0x00, 0x03, 0x07, 0x01, 0x01
        /*0010*/ 	.byte	0x02, 0x03, 0x00, 0x00, 0x02, 0x06, 0x01, 0x00, 0x04, 0x0b, 0x08, 0x00, 0x09, 0x00, 0x00, 0x00
        /*0020*/ 	.byte	0x00, 0x00, 0x00, 0x00


//--------------------- .nv.info._Z15copyBlockKernelP7double2iS0_i --------------------------
	.section	.nv.info._Z15copyBlockKernelP7double2iS0_i,"",@"SHT_CUDA_INFO"
	.sectionflags	@""
	.align	4


	//----- nvinfo : EIATTR_CUDA_API_VERSION
	.align		4
        /*0000*/ 	.byte	0x04, 0x37
        /*0002*/ 	.short	(.L_13 - .L_12)
.L_12:
        /*0004*/ 	.word	0x00000082


	//----- nvinfo : EIATTR_KPARAM_INFO
	.align		4
.L_13:
        /*0008*/ 	.byte	0x04, 0x17
        /*000a*/ 	.short	(.L_15 - .L_14)
.L_14:
        /*000c*/ 	.word	0x00000000
        /*0010*/ 	.short	0x0003
        /*0012*/ 	.short	0x0018
        /*0014*/ 	.byte	0x00, 0xf0, 0x11, 0x00


	//----- nvinfo : EIATTR_KPARAM_INFO
	.align		4
.L_15:
        /*0018*/ 	.byte	0x04, 0x17
        /*001a*/ 	.short	(.L_17 - .L_16)
.L_16:
        /*001c*/ 	.word	0x00000000
        /*0020*/ 	.short	0x0002
        /*0022*/ 	.short	0x0010
        /*0024*/ 	.byte	0x00, 0xf5, 0x21, 0x00


	//----- nvinfo : EIATTR_KPARAM_INFO
	.align		4
.L_17:
        /*0028*/ 	.byte	0x04, 0x17
        /*002a*/ 	.short	(.L_19 - .L_18)
.L_18:
        /*002c*/ 	.word	0x00000000
        /*0030*/ 	.short	0x0001
        /*0032*/ 	.short	0x0008
        /*0034*/ 	.byte	0x00, 0xf0, 0x11, 0x00


	//----- nvinfo : EIATTR_KPARAM_INFO
	.align		4
.L_19:
        /*0038*/ 	.byte	0x04, 0x17
        /*003a*/ 	.short	(.L_21 - .L_20)
.L_20:
        /*003c*/ 	.word	0x00000000
        /*0040*/ 	.short	0x0000
        /*0042*/ 	.short	0x0000
        /*0044*/ 	.byte	0x00, 0xf5, 0x21, 0x00


	//----- nvinfo : EIATTR_SPARSE_MMA_MASK
	.align		4
.L_21:
        /*0048*/ 	.byte	0x03, 0x50
        /*004a*/ 	.short	0x0000


	//----- nvinfo : EIATTR_MAXREG_COUNT
	.align		4
        /*004c*/ 	.byte	0x03, 0x1b
        /*004e*/ 	.short	0x00ff


	//----- nvinfo : EIATTR_MERCURY_ISA_VERSION
	.align		4
        /*0050*/ 	.byte	0x03, 0x5f
        /*0052*/ 	.short	0x0101


	//----- nvinfo : EIATTR_VRC_CTA_INIT_COUNT
	.align		4
        /*0054*/ 	.byte	0x02, 0x4a
	.zero		1
	.zero		1


	//----- nvinfo : EIATTR_EXIT_INSTR_OFFSETS
	.align		4
        /*0058*/ 	.byte	0x04, 0x1c
        /*005a*/ 	.short	(.L_23 - .L_22)


	//   ....[0]....
.L_22:
        /*005c*/ 	.word	0x000000c0


	//   ....[1]....
        /*0060*/ 	.word	0x00000170


	//----- nvinfo : EIATTR_CBANK_PARAM_SIZE
	.align		4
.L_23:
        /*0064*/ 	.byte	0x03, 0x19
        /*0066*/ 	.short	0x001c


	//----- nvinfo : EIATTR_PARAM_CBANK
	.align		4
        /*0068*/ 	.byte	0x04, 0x0a
        /*006a*/ 	.short	(.L_25 - .L_24)
	.align		4
.L_24:
        /*006c*/ 	.word	index@(.nv.constant0._Z15copyBlockKernelP7double2iS0_i)
        /*0070*/ 	.short	0x0380
        /*0072*/ 	.short	0x001c


	//----- nvinfo : EIATTR_SW_WAR
	.align		4
.L_25:
        /*0074*/ 	.byte	0x04, 0x36
        /*0076*/ 	.short	(.L_27 - .L_26)
.L_26:
        /*0078*/ 	.word	0x00000008
.L_27:


//--------------------- .nv.info._Z22createUnitMatrixKernelP7double2i --------------------------
	.section	.nv.info._Z22createUnitMatrixKernelP7double2i,"",@"SHT_CUDA_INFO"
	.sectionflags	@""
	.align	4


	//----- nvinfo : EIATTR_CUDA_API_VERSION
	.align		4
        /*0000*/ 	.byte	0x04, 0x37
        /*0002*/ 	.short	(.L_29 - .L_28)
.L_28:
        /*0004*/ 	.word	0x00000082


	//----- nvinfo : EIATTR_KPARAM_INFO
	.align		4
.L_29:
        /*0008*/ 	.byte	0x04, 0x17
        /*000a*/ 	.short	(.L_31 - .L_30)
.L_30:
        /*000c*/ 	.word	0x00000000
        /*0010*/ 	.short	0x0001
        /*0012*/ 	.short	0x0008
        /*0014*/ 	.byte	0x00, 0xf0, 0x11, 0x00


	//----- nvinfo : EIATTR_KPARAM_INFO
	.align		4
.L_31:
        /*0018*/ 	.byte	0x04, 0x17
        /*001a*/ 	.short	(.L_33 - .L_32)
.L_32:
        /*001c*/ 	.word	0x00000000
        /*0020*/ 	.short	0x0000
        /*0022*/ 	.short	0x0000
        /*0024*/ 	.byte	0x00, 0xf5, 0x21, 0x00


	//----- nvinfo : EIATTR_SPARSE_MMA_MASK
	.align		4
.L_33:
        /*0028*/ 	.byte	0x03, 0x50
        /*002a*/ 	.short	0x0000


	//----- nvinfo : EIATTR_MAXREG_COUNT
	.align		4
        /*002c*/ 	.byte	0x03, 0x1b
        /*002e*/ 	.short	0x00ff


	//----- nvinfo : EIATTR_MERCURY_ISA_VERSION
	.align		4
        /*0030*/ 	.byte	0x03, 0x5f
        /*0032*/ 	.short	0x0101


	//----- nvinfo : EIATTR_VRC_CTA_INIT_COUNT
	.align		4
        /*0034*/ 	.byte	0x02, 0x4a
	.zero		1
	.zero		1


	//----- nvinfo : EIATTR_EXIT_INSTR_OFFSETS
	.align		4
        /*0038*/ 	.byte	0x04, 0x1c
        /*003a*/ 	.short	(.L_35 - .L_34)


	//   ....[0]....
.L_34:
        /*003c*/ 	.word	0x00000080


	//   ....[1]....
        /*0040*/ 	.word	0x000002a0


	//   ....[2]....
        /*0044*/ 	.word	0x000002e0


	//----- nvinfo : EIATTR_CBANK_PARAM_SIZE
	.align		4
.L_35:
        /*0048*/ 	.byte	0x03, 0x19
        /*004a*/ 	.short	0x000c


	//----- nvinfo : EIATTR_PARAM_CBANK
	.align		4
        /*004c*/ 	.byte	0x04, 0x0a
        /*004e*/ 	.short	(.L_37 - .L_36)
	.align		4
.L_36:
        /*0050*/ 	.word	index@(.nv.constant0._Z22createUnitMatrixKernelP7double2i)
        /*0054*/ 	.short	0x0380
        /*0056*/ 	.short	0x000c


	//----- nvinfo : EIATTR_SW_WAR
	.align		4
.L_37:
        /*0058*/ 	.byte	0x04, 0x36
        /*005a*/ 	.short	(.L_39 - .L_38)
.L_38:
        /*005c*/ 	.word	0x00000008
.L_39:


//--------------------- .nv.callgraph             --------------------------
	.section	.nv.callgraph,"",@"SHT_CUDA_CALLGRAPH"
	.align	4
	.sectionentsize	8
	.align		4
        /*0000*/ 	.word	0x00000000
	.align		4
        /*0004*/ 	.word	0xffffffff
	.align		4
        /*0008*/ 	.word	0x00000000
	.align		4
        /*000c*/ 	.word	0xfffffffe
	.align		4
        /*0010*/ 	.word	0x00000000
	.align		4
        /*0014*/ 	.word	0xfffffffd
	.align		4
        /*0018*/ 	.word	0x00000000
	.align		4
        /*001c*/ 	.word	0xfffffffc


//--------------------- .text._Z15copyBlockKernelP7double2iS0_i --------------------------
	.section	.text._Z15copyBlockKernelP7double2iS0_i,"ax",@progbits
	.align	128
        .global         _Z15copyBlockKernelP7double2iS0_i
        .type           _Z15copyBlockKernelP7double2iS0_i,@function
        .size           _Z15copyBlockKernelP7double2iS0_i,(.L_x_2 - _Z15copyBlockKernelP7double2iS0_i)
        .other          _Z15copyBlockKernelP7double2iS0_i,@"STO_CUDA_ENTRY STV_DEFAULT"
_Z15copyBlockKernelP7double2iS0_i:
.text._Z15copyBlockKernelP7double2iS0_i:
[----:B------:R-:W-:Y:S01]  /*0000*/  LDC R1, c[0x0][0x37c] ;  /* 0x0000df00ff017b82 */ /* 0x000fe20000000800 */
[----:B------:R-:W0:Y:S07]  /*0010*/  S2R R3, SR_TID.Y ;  /* 0x0000000000037919 */ /* 0x000e2e0000002200 */
[----:B------:R-:W0:Y:S01]  /*0020*/  LDC R0, c[0x0][0x364] ;  /* 0x0000d900ff007b82 */ /* 0x000e220000000800 */
[----:B------:R-:W1:Y:S01]  /*0030*/  LDCU UR6, c[0x0][0x398] ;  /* 0x00007300ff0677ac */ /* 0x000e620008000800 */
[----:B------:R-:W2:Y:S06]  /*0040*/  S2R R2, SR_TID.X ;  /* 0x0000000000027919 */ /* 0x000eac0000002100 */
[----:B------:R-:W0:Y:S08]  /*0050*/  S2UR UR4, SR_CTAID.Y ;  /* 0x00000000000479c3 */ /* 0x000e300000002600 */
[----:B------:R-:W2:Y:S08]  /*0060*/  S2UR UR5, SR_CTAID.X ;  /* 0x00000000000579c3 */ /* 0x000eb00000002500 */
[----:B------:R-:W2:Y:S01]  /*0070*/  LDC R9, c[0x0][0x360] ;  /* 0x0000d800ff097b82 */ /* 0x000ea20000000800 */
[----:B0-----:R-:W-:-:S02]  /*0080*/  IMAD R0, R0, UR4, R3 ;  /* 0x0000000400007c24 */ /* 0x001fc4000f8e0203 */
[----:B--2---:R-:W-:-:S05]  /*0090*/  IMAD R9, R9, UR5, R2 ;  /* 0x0000000509097c24 */ /* 0x004fca000f8e0202 */
[----:B------:R-:W-:-:S04]  /*00a0*/  VIMNMX R2, PT, PT, R0, R9, !PT ;  /* 0x0000000900027248 */ /* 0x000fc80007fe0100 */
[----:B-1----:R-:W-:-:S13]  /*00b0*/  ISETP.GE.AND P0, PT, R2, UR6, PT ;  /* 0x0000000602007c0c */ /* 0x002fda000bf06270 */
[----:B------:R-:W-:Y:S05]  /*00c0*/  @P0 EXIT ;  /* 0x000000000000094d */ /* 0x000fea0003800000 */
[----:B------:R-:W0:Y:S01]  /*00d0*/  LDC.64 R4, c[0x0][0x380] ;  /* 0x0000e000ff047b82 */ /* 0x000e220000000a00 */
[----:B------:R-:W1:Y:S01]  /*00e0*/  LDCU UR7, c[0x0][0x388] ;  /* 0x00007100ff0777ac */ /* 0x000e620008000800 */
[----:B------:R-:W2:Y:S01]  /*00f0*/  LDCU.64 UR4, c[0x0][0x358] ;  /* 0x00006b00ff0477ac */ /* 0x000ea20008000a00 */
[----:B-1----:R-:W-:-:S04]  /*0100*/  IMAD R3, R0, UR7, R9 ;  /* 0x0000000700037c24 */ /* 0x002fc8000f8e0209 */
[----:B0-----:R-:W-:Y:S02]  /*0110*/  IMAD.WIDE R4, R3, 0x10, R4 ;  /* 0x0000001003047825 */ /* 0x001fe400078e0204 */
[----:B------:R-:W0:Y:S04]  /*0120*/  LDC.64 R2, c[0x0][0x390] ;  /* 0x0000e400ff027b82 */ /* 0x000e280000000a00 */
[----:B--2---:R-:W2:Y:S01]  /*0130*/  LDG.E.128 R4, desc[UR4][R4.64] ;  /* 0x0000000404047981 */ /* 0x004ea2000c1e1d00 */
[----:B------:R-:W-:-:S04]  /*0140*/  IMAD R9, R0, UR6, R9 ;  /* 0x0000000600097c24 */ /* 0x000fc8000f8e0209 */
[----:B0-----:R-:W-:-:S05]  /*0150*/  IMAD.WIDE R2, R9, 0x10, R2 ;  /* 0x0000001009027825 */ /* 0x001fca00078e0202 */
[----:B--2---:R-:W-:Y:S01]  /*0160*/  STG.E.128 desc[UR4][R2.64], R4 ;  /* 0x0000000402007986 */ /* 0x004fe2000c101d04 */
[----:B------:R-:W-:Y:S05]  /*0170*/  EXIT ;  /* 0x000000000000794d */ /* 0x000fea0003800000 */
.L_x_0:
[----:B------:R-:W-:-:S00]  /*0180*/  BRA `(.L_x_0) ;  /* 0xfffffffc00fc7947 */ /* 0x000fc0000383ffff */
[----:B------:R-:W-:-:S00]  /*0190*/  NOP ;  /* 0x0000000000007918 */ /* 0x000fc00000000000 */
        /* <DEDUP_REMOVED lines=14> */
.L_x_2:


//--------------------- .text._Z22createUnitMatrixKernelP7double2i --------------------------
	.section	.text._Z22createUnitMatrixKernelP7double2i,"ax",@progbits
	.align	128
        .global         _Z22createUnitMatrixKernelP7double2i
        .type           _Z22createUnitMatrixKernelP7double2i,@function
        .size           _Z22createUnitMatrixKernelP7double2i,(.L_x_3 - _Z22createUnitMatrixKernelP7double2i)
        .other          _Z22createUnitMatrixKernelP7double2i,@"STO_CUDA_ENTRY STV_DEFAULT"
_Z22createUnitMatrixKernelP7double2i:
.text._Z22createUnitMatrixKernelP7double2i:
[----:B------:R-:W-:Y:S01]  /*0000*/  LDC R1, c[0x0][0x37c] ;  /* 0x0000df00ff017b82 */ /* 0x000fe20000000800 */
[----:B------:R-:W0:Y:S07]  /*0010*/  S2R R3, SR_TID.X ;  /* 0x0000000000037919 */ /* 0x000e2e0000002100 */
[----:B------:R-:W0:Y:S08]  /*0020*/  S2UR UR4, SR_CTAID.X ;  /* 0x00000000000479c3 */ /* 0x000e300000002500 */
[----:B------:R-:W0:Y:S08]  /*0030*/  LDC R0, c[0x0][0x360] ;  /* 0x0000d800ff007b82 */ /* 0x000e300000000800 */
[----:B------:R-:W1:Y:S01]  /*0040*/  LDC R5, c[0x0][0x388] ;  /* 0x0000e200ff057b82 */ /* 0x000e620000000800 */
[----:B0-----:R-:W-:-:S02]  /*0050*/  IMAD R0, R0, UR4, R3 ;  /* 0x0000000400007c24 */ /* 0x001fc4000f8e0203 */
[----:B-1----:R-:W-:-:S05]  /*0060*/  IMAD R3, R5, R5, RZ ;  /* 0x0000000505037224 */ /* 0x002fca00078e02ff */
[----:B------:R-:W-:-:S13]  /*0070*/  ISETP.GE.AND P0, PT, R0, R3, PT ;  /* 0x000000030000720c */ /* 0x000fda0003f06270 */
[----:B------:R-:W-:Y:S05]  /*0080*/  @P0 EXIT ;  /* 0x000000000000094d */ /* 0x000fea0003800000 */
[----:B------:R-:W-:Y:S01]  /*0090*/  IABS R7, R5 ;  /* 0x0000000500077213 */ /* 0x000fe20000000000 */
[----:B------:R-:W0:Y:S03]  /*00a0*/  LDCU.64 UR4, c[0x0][0x358] ;  /* 0x00006b00ff0477ac */ /* 0x000e260008000a00 */
[----:B------:R-:W1:Y:S08]  /*00b0*/  I2F.RP R4, R7 ;  /* 0x0000000700047306 */ /* 0x000e700000209400 */
[----:B-1----:R-:W1:Y:S02]  /*00c0*/  MUFU.RCP R4, R4 ;  /* 0x0000000400047308 */ /* 0x002e640000001000 */
[----:B-1----:R-:W-:-:S06]  /*00d0*/  VIADD R2, R4, 0xffffffe ;  /* 0x0ffffffe04027836 */ /* 0x002fcc0000000000 */
[----:B------:R1:W2:Y:S02]  /*00e0*/  F2I.FTZ.U32.TRUNC.NTZ R3, R2 ;  /* 0x0000000200037305 */ /* 0x0002a4000021f000 */
[----:B-1----:R-:W-:Y:S01]  /*00f0*/  IMAD.MOV.U32 R2, RZ, RZ, RZ ;  /* 0x000000ffff027224 */ /* 0x002fe200078e00ff */
[----:B--2---:R-:W-:-:S05]  /*0100*/  IADD3 R6, PT, PT, RZ, -R3, RZ ;  /* 0x80000003ff067210 */ /* 0x004fca0007ffe0ff */
[----:B------:R-:W-:Y:S01]  /*0110*/  IMAD R9, R6, R7, RZ ;  /* 0x0000000706097224 */ /* 0x000fe200078e02ff */
[----:B------:R-:W-:-:S03]  /*0120*/  IABS R6, R0 ;  /* 0x0000000000067213 */ /* 0x000fc60000000000 */
[----:B------:R-:W-:Y:S01]  /*0130*/  IMAD.HI.U32 R3, R3, R9, R2 ;  /* 0x0000000903037227 */ /* 0x000fe200078e0002 */
[----:B------:R-:W-:-:S04]  /*0140*/  LOP3.LUT R2, R0, R5, RZ, 0x3c, !PT ;  /* 0x0000000500027212 */ /* 0x000fc800078e3cff */
[----:B------:R-:W-:Y:S01]  /*0150*/  ISETP.GE.AND P1, PT, R2, RZ, PT ;  /* 0x000000ff0200720c */ /* 0x000fe20003f26270 */
[----:B------:R-:W-:-:S05]  /*0160*/  IMAD.HI.U32 R3, R3, R6, RZ ;  /* 0x0000000603037227 */ /* 0x000fca00078e00ff */
[----:B------:R-:W-:-:S05]  /*0170*/  IADD3 R4, PT, PT, -R3, RZ, RZ ;  /* 0x000000ff03047210 */ /* 0x000fca0007ffe1ff */
[----:B------:R-:W-:-:S05]  /*0180*/  IMAD R4, R7, R4, R6 ;  /* 0x0000000407047224 */ /* 0x000fca00078e0206 */
[----:B------:R-:W-:-:S13]  /*0190*/  ISETP.GT.U32.AND P2, PT, R7, R4, PT ;  /* 0x000000040700720c */ /* 0x000fda0003f44070 */
[----:B------:R-:W-:Y:S01]  /*01a0*/  @!P2 IMAD.IADD R4, R4, 0x1, -R7 ;  /* 0x000000010404a824 */ /* 0x000fe200078e0a07 */
[----:B------:R-:W-:Y:S02]  /*01b0*/  @!P2 IADD3 R3, PT, PT, R3, 0x1, RZ ;  /* 0x000000010303a810 */ /* 0x000fe40007ffe0ff */
[----:B------:R-:W-:Y:S02]  /*01c0*/  ISETP.NE.AND P2, PT, R5, RZ, PT ;  /* 0x000000ff0500720c */ /* 0x000fe40003f45270 */
[----:B------:R-:W-:Y:S02]  /*01d0*/  ISETP.GE.U32.AND P0, PT, R4, R7, PT ;  /* 0x000000070400720c */ /* 0x000fe40003f06070 */
[----:B------:R-:W-:-:S11]  /*01e0*/  CS2R R6, SRZ ;  /* 0x0000000000067805 */ /* 0x000fd6000001ff00 */
[----:B------:R-:W-:-:S05]  /*01f0*/  @P0 VIADD R3, R3, 0x1 ;  /* 0x0000000103030836 */ /* 0x000fca0000000000 */
[----:B------:R-:W-:Y:S02]  /*0200*/  @!P1 IADD3 R3, PT, PT, -R3, RZ, RZ ;  /* 0x000000ff03039210 */ /* 0x000fe40007ffe1ff */
[----:B------:R-:W-:-:S05]  /*0210*/  @!P2 LOP3.LUT R3, RZ, R5, RZ, 0x33, !PT ;  /* 0x00000005ff03a212 */ /* 0x000fca00078e33ff */
[----:B------:R-:W-:-:S04]  /*0220*/  IMAD.MOV R2, RZ, RZ, -R3 ;  /* 0x000000ffff027224 */ /* 0x000fc800078e0a03 */
[----:B------:R-:W-:-:S05]  /*0230*/  IMAD R2, R5, R2, R0 ;  /* 0x0000000205027224 */ /* 0x000fca00078e0200 */
[----:B------:R-:W-:-:S13]  /*0240*/  ISETP.NE.AND P0, PT, R3, R2, PT ;  /* 0x000000020300720c */ /* 0x000fda0003f05270 */
[----:B------:R-:W1:Y:S01]  /*0250*/  @!P0 LDC.64 R2, c[0x0][0x380] ;  /* 0x0000e000ff028b82 */ /* 0x000e620000000a00 */
[----:B------:R-:W-:Y:S01]  /*0260*/  @!P0 MOV R4, 0x0 ;  /* 0x0000000000048802 */ /* 0x000fe20000000f00 */
[----:B------:R-:W-:Y:S02]  /*0270*/  @!P0 IMAD.MOV.U32 R5, RZ, RZ, 0x3ff00000 ;  /* 0x3ff00000ff058424 */ /* 0x000fe400078e00ff */
[----:B-1----:R-:W-:-:S05]  /*0280*/  @!P0 IMAD.WIDE R2, R0, 0x10, R2 ;  /* 0x0000001000028825 */ /* 0x002fca00078e0202 */
[----:B0-----:R0:W-:Y:S01]  /*0290*/  @!P0 STG.E.128 desc[UR4][R2.64], R4 ;  /* 0x0000000402008986 */ /* 0x0011e2000c101d04 */
[----:B------:R-:W-:Y:S05]  /*02a0*/  @!P0 EXIT ;  /* 0x000000000000894d */ /* 0x000fea0003800000 */
[----:B0-----:R-:W0:Y:S02]  /*02b0*/  LDC.64 R2, c[0x0][0x380] ;  /* 0x0000e000ff027b82 */ /* 0x001e240000000a00 */
[----:B0-----:R-:W-:-:S05]  /*02c0*/  IMAD.WIDE R2, R0, 0x10, R2 ;  /* 0x0000001000027825 */ /* 0x001fca00078e0202 */
[----:B------:R-:W-:Y:S01]  /*02d0*/  STG.E.128 desc[UR4][R2.64], RZ ;  /* 0x000000ff02007986 */ /* 0x000fe2000c101d04 */
[----:B------:R-:W-:Y:S05]  /*02e0*/  EXIT ;  /* 0x000000000000794d */ /* 0x000fea0003800000 */
.L_x_1:
        /* <DEDUP_REMOVED lines=9> */
.L_x_3:


//--------------------- .nv.shared.reserved.0     --------------------------
	.section	.nv.shared.reserved.0,"aw",@nobits
	.weak		__nv_reservedSMEM_offset_0_alias
	.size		__nv_reservedSMEM_offset_0_alias, 0, 64
	.other		__nv_reservedSMEM_offset_0_alias,@"STO_CUDA_RESERVED_SHARED STV_DEFAULT"
__nv_reservedSMEM_offset_0_alias:
	.zero		0
	.zero		64


//--------------------- .nv.constant0._Z15copyBlockKernelP7double2iS0_i --------------------------
	.section	.nv.constant0._Z15copyBlockKernelP7double2iS0_i,"a",@progbits
	.sectionflags	@""
	.align	4
.nv.constant0._Z15copyBlockKernelP7double2iS0_i:
	.zero		924


//--------------------- .nv.constant0._Z22createUnitMatrixKernelP7double2i --------------------------
	.section	.nv.constant0._Z22createUnitMatrixKernelP7double2i,"a",@progbits
	.sectionflags	@""
	.align	4
.nv.constant0._Z22createUnitMatrixKernelP7double2i:
	.zero		908


//--------------------- SYMBOLS --------------------------

	.type		.nv.reservedSmem.offset0,@object
	.size		.nv.reservedSmem.offset0,0x4
